//
// Generated by NVIDIA NVVM Compiler
//
// Compiler Build ID: CL-36424714
// Cuda compilation tools, release 13.0, V13.0.88
// Based on NVVM 20.0.0
//

.version 9.0
.target sm_100
.address_size 64

	// .globl	_Z16SetToZero_kernelPfS_S_iii

.visible .entry _Z16SetToZero_kernelPfS_S_iii(
	.param .u64 .ptr .align 1 _Z16SetToZero_kernelPfS_S_iii_param_0,
	.param .u64 .ptr .align 1 _Z16SetToZero_kernelPfS_S_iii_param_1,
	.param .u64 .ptr .align 1 _Z16SetToZero_kernelPfS_S_iii_param_2,
	.param .u32 _Z16SetToZero_kernelPfS_S_iii_param_3,
	.param .u32 _Z16SetToZero_kernelPfS_S_iii_param_4,
	.param .u32 _Z16SetToZero_kernelPfS_S_iii_param_5
)
{
	.reg .pred 	%p<14>;
	.reg .b32 	%r<90>;
	.reg .b64 	%rd<67>;

	ld.param.u64 	%rd4, [_Z16SetToZero_kernelPfS_S_iii_param_0];
	ld.param.u64 	%rd5, [_Z16SetToZero_kernelPfS_S_iii_param_1];
	ld.param.u64 	%rd6, [_Z16SetToZero_kernelPfS_S_iii_param_2];
	ld.param.u32 	%r41, [_Z16SetToZero_kernelPfS_S_iii_param_3];
	ld.param.u32 	%r44, [_Z16SetToZero_kernelPfS_S_iii_param_4];
	ld.param.u32 	%r43, [_Z16SetToZero_kernelPfS_S_iii_param_5];
	cvta.to.global.u64 	%rd1, %rd6;
	cvta.to.global.u64 	%rd2, %rd5;
	cvta.to.global.u64 	%rd3, %rd4;
	mov.u32 	%r45, %ctaid.x;
	mov.u32 	%r46, %ntid.x;
	mov.u32 	%r47, %tid.x;
	mad.lo.s32 	%r1, %r45, %r46, %r47;
	mov.u32 	%r48, %ctaid.y;
	mov.u32 	%r49, %ntid.y;
	mul.lo.s32 	%r2, %r48, %r49;
	mov.u32 	%r3, %tid.y;
	add.s32 	%r50, %r2, %r3;
	mad.lo.s32 	%r87, %r41, %r50, %r1;
	setp.ge.u32 	%p1, %r1, %r41;
	setp.ge.u32 	%p2, %r50, %r44;
	or.pred  	%p3, %p1, %p2;
	setp.lt.s32 	%p4, %r43, 1;
	or.pred  	%p5, %p3, %p4;
	@%p5 bra 	$L__BB0_12;
	mul.lo.s32 	%r6, %r44, %r41;
	and.b32  	%r7, %r43, 7;
	setp.lt.u32 	%p6, %r43, 8;
	@%p6 bra 	$L__BB0_4;
	shl.b32 	%r51, %r44, 1;
	add.s32 	%r52, %r50, %r51;
	mad.lo.s32 	%r85, %r41, %r52, %r1;
	shl.b32 	%r9, %r6, 3;
	mad.lo.s32 	%r53, %r44, 3, %r50;
	mad.lo.s32 	%r84, %r41, %r53, %r1;
	shl.b32 	%r54, %r44, 2;
	add.s32 	%r55, %r50, %r54;
	mad.lo.s32 	%r83, %r41, %r55, %r1;
	mad.lo.s32 	%r56, %r44, 5, %r50;
	mad.lo.s32 	%r82, %r41, %r56, %r1;
	mad.lo.s32 	%r57, %r44, 6, %r50;
	mad.lo.s32 	%r81, %r41, %r57, %r1;
	mad.lo.s32 	%r58, %r44, 7, %r50;
	mad.lo.s32 	%r80, %r41, %r58, %r1;
	add.s32 	%r59, %r3, %r44;
	add.s32 	%r60, %r59, %r2;
	mad.lo.s32 	%r79, %r41, %r60, %r1;
	and.b32  	%r61, %r43, 2147483640;
	neg.s32 	%r78, %r61;
$L__BB0_3:
	.pragma "nounroll";
	mul.wide.u32 	%rd7, %r87, 4;
	add.s64 	%rd8, %rd3, %rd7;
	mov.b32 	%r62, 0;
	st.global.u32 	[%rd8], %r62;
	add.s64 	%rd9, %rd2, %rd7;
	st.global.u32 	[%rd9], %r62;
	add.s64 	%rd10, %rd1, %rd7;
	st.global.u32 	[%rd10], %r62;
	add.s32 	%r63, %r87, %r6;
	mul.wide.u32 	%rd11, %r79, 4;
	add.s64 	%rd12, %rd3, %rd11;
	st.global.u32 	[%rd12], %r62;
	add.s64 	%rd13, %rd2, %rd11;
	st.global.u32 	[%rd13], %r62;
	add.s64 	%rd14, %rd1, %rd11;
	st.global.u32 	[%rd14], %r62;
	add.s32 	%r64, %r63, %r6;
	mul.wide.u32 	%rd15, %r85, 4;
	add.s64 	%rd16, %rd3, %rd15;
	st.global.u32 	[%rd16], %r62;
	add.s64 	%rd17, %rd2, %rd15;
	st.global.u32 	[%rd17], %r62;
	add.s64 	%rd18, %rd1, %rd15;
	st.global.u32 	[%rd18], %r62;
	add.s32 	%r65, %r64, %r6;
	mul.wide.u32 	%rd19, %r84, 4;
	add.s64 	%rd20, %rd3, %rd19;
	st.global.u32 	[%rd20], %r62;
	add.s64 	%rd21, %rd2, %rd19;
	st.global.u32 	[%rd21], %r62;
	add.s64 	%rd22, %rd1, %rd19;
	st.global.u32 	[%rd22], %r62;
	add.s32 	%r66, %r65, %r6;
	mul.wide.u32 	%rd23, %r83, 4;
	add.s64 	%rd24, %rd3, %rd23;
	st.global.u32 	[%rd24], %r62;
	add.s64 	%rd25, %rd2, %rd23;
	st.global.u32 	[%rd25], %r62;
	add.s64 	%rd26, %rd1, %rd23;
	st.global.u32 	[%rd26], %r62;
	add.s32 	%r67, %r66, %r6;
	mul.wide.u32 	%rd27, %r82, 4;
	add.s64 	%rd28, %rd3, %rd27;
	st.global.u32 	[%rd28], %r62;
	add.s64 	%rd29, %rd2, %rd27;
	st.global.u32 	[%rd29], %r62;
	add.s64 	%rd30, %rd1, %rd27;
	st.global.u32 	[%rd30], %r62;
	add.s32 	%r68, %r67, %r6;
	mul.wide.u32 	%rd31, %r81, 4;
	add.s64 	%rd32, %rd3, %rd31;
	st.global.u32 	[%rd32], %r62;
	add.s64 	%rd33, %rd2, %rd31;
	st.global.u32 	[%rd33], %r62;
	add.s64 	%rd34, %rd1, %rd31;
	st.global.u32 	[%rd34], %r62;
	add.s32 	%r69, %r68, %r6;
	mul.wide.u32 	%rd35, %r80, 4;
	add.s64 	%rd36, %rd3, %rd35;
	st.global.u32 	[%rd36], %r62;
	add.s64 	%rd37, %rd2, %rd35;
	st.global.u32 	[%rd37], %r62;
	add.s64 	%rd38, %rd1, %rd35;
	st.global.u32 	[%rd38], %r62;
	add.s32 	%r87, %r69, %r6;
	add.s32 	%r85, %r85, %r9;
	add.s32 	%r84, %r84, %r9;
	add.s32 	%r83, %r83, %r9;
	add.s32 	%r82, %r82, %r9;
	add.s32 	%r81, %r81, %r9;
	add.s32 	%r80, %r80, %r9;
	add.s32 	%r79, %r79, %r9;
	add.s32 	%r78, %r78, 8;
	setp.ne.s32 	%p7, %r78, 0;
	@%p7 bra 	$L__BB0_3;
$L__BB0_4:
	setp.eq.s32 	%p8, %r7, 0;
	@%p8 bra 	$L__BB0_12;
	and.b32  	%r36, %r43, 3;
	setp.lt.u32 	%p9, %r7, 4;
	@%p9 bra 	$L__BB0_7;
	mul.wide.u32 	%rd39, %r87, 4;
	add.s64 	%rd40, %rd3, %rd39;
	mov.b32 	%r70, 0;
	st.global.u32 	[%rd40], %r70;
	add.s64 	%rd41, %rd2, %rd39;
	st.global.u32 	[%rd41], %r70;
	add.s64 	%rd42, %rd1, %rd39;
	st.global.u32 	[%rd42], %r70;
	add.s32 	%r71, %r87, %r6;
	mul.wide.u32 	%rd43, %r71, 4;
	add.s64 	%rd44, %rd3, %rd43;
	st.global.u32 	[%rd44], %r70;
	add.s64 	%rd45, %rd2, %rd43;
	st.global.u32 	[%rd45], %r70;
	add.s64 	%rd46, %rd1, %rd43;
	st.global.u32 	[%rd46], %r70;
	add.s32 	%r72, %r71, %r6;
	mul.wide.u32 	%rd47, %r72, 4;
	add.s64 	%rd48, %rd3, %rd47;
	st.global.u32 	[%rd48], %r70;
	add.s64 	%rd49, %rd2, %rd47;
	st.global.u32 	[%rd49], %r70;
	add.s64 	%rd50, %rd1, %rd47;
	st.global.u32 	[%rd50], %r70;
	add.s32 	%r73, %r72, %r6;
	mul.wide.u32 	%rd51, %r73, 4;
	add.s64 	%rd52, %rd3, %rd51;
	st.global.u32 	[%rd52], %r70;
	add.s64 	%rd53, %rd2, %rd51;
	st.global.u32 	[%rd53], %r70;
	add.s64 	%rd54, %rd1, %rd51;
	st.global.u32 	[%rd54], %r70;
	add.s32 	%r87, %r73, %r6;
$L__BB0_7:
	setp.eq.s32 	%p10, %r36, 0;
	@%p10 bra 	$L__BB0_12;
	setp.eq.s32 	%p11, %r36, 1;
	@%p11 bra 	$L__BB0_10;
	mul.wide.u32 	%rd55, %r87, 4;
	add.s64 	%rd56, %rd3, %rd55;
	mov.b32 	%r74, 0;
	st.global.u32 	[%rd56], %r74;
	add.s64 	%rd57, %rd2, %rd55;
	st.global.u32 	[%rd57], %r74;
	add.s64 	%rd58, %rd1, %rd55;
	st.global.u32 	[%rd58], %r74;
	add.s32 	%r75, %r87, %r6;
	mul.wide.u32 	%rd59, %r75, 4;
	add.s64 	%rd60, %rd3, %rd59;
	st.global.u32 	[%rd60], %r74;
	add.s64 	%rd61, %rd2, %rd59;
	st.global.u32 	[%rd61], %r74;
	add.s64 	%rd62, %rd1, %rd59;
	st.global.u32 	[%rd62], %r74;
	add.s32 	%r87, %r75, %r6;
$L__BB0_10:
	and.b32  	%r76, %r43, 1;
	setp.eq.b32 	%p12, %r76, 1;
	not.pred 	%p13, %p12;
	@%p13 bra 	$L__BB0_12;
	mul.wide.u32 	%rd63, %r87, 4;
	add.s64 	%rd64, %rd3, %rd63;
	mov.b32 	%r77, 0;
	st.global.u32 	[%rd64], %r77;
	add.s64 	%rd65, %rd2, %rd63;
	st.global.u32 	[%rd65], %r77;
	add.s64 	%rd66, %rd1, %rd63;
	st.global.u32 	[%rd66], %r77;
$L__BB0_12:
	ret;

}


// ===== COMPILED SASS (sm_100) =====

	.target	sm_100

	.elftype	@"ET_EXEC"


//--------------------- .note.nv.tkinfo           --------------------------
	.section	.note.nv.tkinfo,"",@"SHT_NOTE"
	.sectionflags	@"SHF_NOTE_NV_TKINFO"
	.tkinfo
        /*0018*/ 	.word	0x00000002
        /*0030*/ 	.string	""
        /*0030*/ 	.string	"ptxas"
        /*0030*/ 	.string	"Cuda compilation tools, release 13.0, V13.0.88"
        /*0030*/ 	.string	"Build cuda_13.0.r13.0/compiler.36424714_0"
        /*0030*/ 	.string	"-arch sm_100 -m 64 "



//--------------------- .note.nv.cuinfo           --------------------------
	.section	.note.nv.cuinfo,"",@"SHT_NOTE"
	.sectionflags	@"SHF_NOTE_NV_CUINFO"
        /*0018*/ 	.short	0x0002
        /*001a*/ 	.short	0x0064
        /*001c*/ 	.short	0x0082
	.zero		2


//--------------------- .nv.info                  --------------------------
	.section	.nv.info,"",@"SHT_CUDA_INFO"
	.align	4


	//----- nvinfo : EIATTR_REGCOUNT
	.align		4
        /*0000*/ 	.byte	0x04, 0x2f
        /*0002*/ 	.short	(.L_1 - .L_0)
	.align		4
.L_0:
        /*0004*/ 	.word	index@(_Z16SetToZero_kernelPfS_S_iii)
        /*0008*/ 	.word	0x00000020


	//----- nvinfo : EIATTR_FRAME_SIZE
	.align		4
.L_1:
        /*000c*/ 	.byte	0x04, 0x11
        /*000e*/ 	.short	(.L_3 - .L_2)
	.align		4
.L_2:
        /*0010*/ 	.word	index@(_Z16SetToZero_kernelPfS_S_iii)
        /*0014*/ 	.word	0x00000000


	//----- nvinfo : EIATTR_MIN_STACK_SIZE
	.align		4
.L_3:
        /*0018*/ 	.byte	0x04, 0x12
        /*001a*/ 	.short	(.L_5 - .L_4)
	.align		4
.L_4:
        /*001c*/ 	.word	index@(_Z16SetToZero_kernelPfS_S_iii)
        /*0020*/ 	.word	0x00000000
.L_5:


//--------------------- .nv.compat                --------------------------
	.section	.nv.compat,"",@"SHT_CUDA_COMPAT_INFO"
	.align	4
        /*0000*/ 	.byte	0x02, 0x09, 0x00, 0x00, 0x02, 0x02, 0x01, 0x00, 0x02, 0x05, 0x05, 0x00, 0x03, 0x07, 0x01, 0x01
        /*0010*/ 	.byte	0x02, 0x03, 0x00, 0x00, 0x02, 0x06, 0x01, 0x00, 0x04, 0x0b, 0x08, 0x00, 0x09, 0x00, 0x00, 0x00
        /*0020*/ 	.byte	0x00, 0x00, 0x00, 0x00


//--------------------- .nv.info._Z16SetToZero_kernelPfS_S_iii --------------------------
	.section	.nv.info._Z16SetToZero_kernelPfS_S_iii,"",@"SHT_CUDA_INFO"
	.sectionflags	@""
	.align	4


	//----- nvinfo : EIATTR_CUDA_API_VERSION
	.align		4
        /*0000*/ 	.byte	0x04, 0x37
        /*0002*/ 	.short	(.L_7 - .L_6)
.L_6:
        /*0004*/ 	.word	0x00000082


	//----- nvinfo : EIATTR_KPARAM_INFO
	.align		4
.L_7:
        /*0008*/ 	.byte	0x04, 0x17
        /*000a*/ 	.short	(.L_9 - .L_8)
.L_8:
        /*000c*/ 	.word	0x00000000
        /*0010*/ 	.short	0x0005
        /*0012*/ 	.short	0x0020
        /*0014*/ 	.byte	0x00, 0xf0, 0x11, 0x00


	//----- nvinfo : EIATTR_KPARAM_INFO
	.align		4
.L_9:
        /*0018*/ 	.byte	0x04, 0x17
        /*001a*/ 	.short	(.L_11 - .L_10)
.L_10:
        /*001c*/ 	.word	0x00000000
        /*0020*/ 	.short	0x0004
        /*0022*/ 	.short	0x001c
        /*0024*/ 	.byte	0x00, 0xf0, 0x11, 0x00


	//----- nvinfo : EIATTR_KPARAM_INFO
	.align		4
.L_11:
        /*0028*/ 	.byte	0x04, 0x17
        /*002a*/ 	.short	(.L_13 - .L_12)
.L_12:
        /*002c*/ 	.word	0x00000000
        /*0030*/ 	.short	0x0003
        /*0032*/ 	.short	0x0018
        /*0034*/ 	.byte	0x00, 0xf0, 0x11, 0x00


	//----- nvinfo : EIATTR_KPARAM_INFO
	.align		4
.L_13:
        /*0038*/ 	.byte	0x04, 0x17
        /*003a*/ 	.short	(.L_15 - .L_14)
.L_14:
        /*003c*/ 	.word	0x00000000
        /*0040*/ 	.short	0x0002
        /*0042*/ 	.short	0x0010
        /*0044*/ 	.byte	0x00, 0xf5, 0x21, 0x00


	//----- nvinfo : EIATTR_KPARAM_INFO
	.align		4
.L_15:
        /*0048*/ 	.byte	0x04, 0x17
        /*004a*/ 	.short	(.L_17 - .L_16)
.L_16:
        /*004c*/ 	.word	0x00000000
        /*0050*/ 	.short	0x0001
        /*0052*/ 	.short	0x0008
        /*0054*/ 	.byte	0x00, 0xf5, 0x21, 0x00


	//----- nvinfo : EIATTR_KPARAM_INFO
	.align		4
.L_17:
        /*0058*/ 	.byte	0x04, 0x17
        /*005a*/ 	.short	(.L_19 - .L_18)
.L_18:
        /*005c*/ 	.word	0x00000000
        /*0060*/ 	.short	0x0000
        /*0062*/ 	.short	0x0000
        /*0064*/ 	.byte	0x00, 0xf5, 0x21, 0x00


	//----- nvinfo : EIATTR_SPARSE_MMA_MASK
	.align		4
.L_19:
        /*0068*/ 	.byte	0x03, 0x50
        /*006a*/ 	.short	0x0000


	//----- nvinfo : EIATTR_MAXREG_COUNT
	.align		4
        /*006c*/ 	.byte	0x03, 0x1b
        /*006e*/ 	.short	0x00ff


	//----- nvinfo : EIATTR_MERCURY_ISA_VERSION
	.align		4
        /*0070*/ 	.byte	0x03, 0x5f
        /*0072*/ 	.short	0x0101


	//----- nvinfo : EIATTR_VRC_CTA_INIT_COUNT
	.align		4
        /*0074*/ 	.byte	0x02, 0x4a
	.zero		1
	.zero		1


	//----- nvinfo : EIATTR_EXIT_INSTR_OFFSETS
	.align		4
        /*0078*/ 	.byte	0x04, 0x1c
        /*007a*/ 	.short	(.L_21 - .L_20)


	//   ....[0]....
.L_20:
        /*007c*/ 	.word	0x000000f0


	//   ....[1]....
        /*0080*/ 	.word	0x00000680


	//   ....[2]....
        /*0084*/ 	.word	0x000008c0


	//   ....[3]....
        /*0088*/ 	.word	0x00000a20


	//   ....[4]....
        /*008c*/ 	.word	0x00000ac0


	//----- nvinfo : EIATTR_CBANK_PARAM_SIZE
	.align		4
.L_21:
        /*0090*/ 	.byte	0x03, 0x19
        /*0092*/ 	.short	0x0024


	//----- nvinfo : EIATTR_PARAM_CBANK
	.align		4
        /*0094*/ 	.byte	0x04, 0x0a
        /*0096*/ 	.short	(.L_23 - .L_22)
	.align		4
.L_22:
        /*0098*/ 	.word	index@(.nv.constant0._Z16SetToZero_kernelPfS_S_iii)
        /*009c*/ 	.short	0x0380
        /*009e*/ 	.short	0x0024


	//----- nvinfo : EIATTR_SW_WAR
	.align		4
.L_23:
        /*00a0*/ 	.byte	0x04, 0x36
        /*00a2*/ 	.short	(.L_25 - .L_24)
.L_24:
        /*00a4*/ 	.word	0x00000008
.L_25:


//--------------------- .nv.callgraph             --------------------------
	.section	.nv.callgraph,"",@"SHT_CUDA_CALLGRAPH"
	.align	4
	.sectionentsize	8
	.align		4
        /*0000*/ 	.word	0x00000000
	.align		4
        /*0004*/ 	.word	0xffffffff
	.align		4
        /*0008*/ 	.word	0x00000000
	.align		4
        /*000c*/ 	.word	0xfffffffe
	.align		4
        /*0010*/ 	.word	0x00000000
	.align		4
        /*0014*/ 	.word	0xfffffffd
	.align		4
        /*0018*/ 	.word	0x00000000
	.align		4
        /*001c*/ 	.word	0xfffffffc


//--------------------- .text._Z16SetToZero_kernelPfS_S_iii --------------------------
	.section	.text._Z16SetToZero_kernelPfS_S_iii,"ax",@progbits
	.align	128
        .global         _Z16SetToZero_kernelPfS_S_iii
        .type           _Z16SetToZero_kernelPfS_S_iii,@function
        .size           _Z16SetToZero_kernelPfS_S_iii,(.L_x_5 - _Z16SetToZero_kernelPfS_S_iii)
        .other          _Z16SetToZero_kernelPfS_S_iii,@"STO_CUDA_ENTRY STV_DEFAULT"
_Z16SetToZero_kernelPfS_S_iii:
.text._Z16SetToZero_kernelPfS_S_iii:
[----:B------:R-:W-:Y:S01]  /*0000*/  LDC R1, c[0x0][0x37c] ;  /* 0x0000df00ff017b82 */ /* 0x000fe20000000800 */
[----:B------:R-:W0:Y:S07]  /*0010*/  S2R R20, SR_TID.Y ;  /* 0x0000000000147919 */ /* 0x000e2e0000002200 */
[----:B------:R-:W1:Y:S01]  /*0020*/  S2UR UR4, SR_CTAID.Y ;  /* 0x00000000000479c3 */ /* 0x000e620000002600 */
[----:B------:R-:W2:Y:S07]  /*0030*/  S2R R2, SR_TID.X ;  /* 0x0000000000027919 */ /* 0x000eae0000002100 */
[----:B------:R-:W2:Y:S01]  /*0040*/  LDC R9, c[0x0][0x360] ;  /* 0x0000d800ff097b82 */ /* 0x000ea20000000800 */
[----:B------:R-:W1:Y:S07]  /*0050*/  LDCU UR5, c[0x0][0x364] ;  /* 0x00006c80ff0577ac */ /* 0x000e6e0008000800 */
[----:B------:R-:W2:Y:S08]  /*0060*/  S2UR UR6, SR_CTAID.X ;  /* 0x00000000000679c3 */ /* 0x000eb00000002500 */
[----:B------:R-:W3:Y:S01]  /*0070*/  LDC.64 R18, c[0x0][0x398] ;  /* 0x0000e600ff127b82 */ /* 0x000ee20000000a00 */
[----:B-1----:R-:W-:-:S07]  /*0080*/  UIMAD UR4, UR4, UR5, URZ ;  /* 0x00000005040472a4 */ /* 0x002fce000f8e02ff */
[----:B------:R-:W1:Y:S01]  /*0090*/  LDC R0, c[0x0][0x3a0] ;  /* 0x0000e800ff007b82 */ /* 0x000e620000000800 */
[----:B0-----:R-:W-:Y:S01]  /*00a0*/  IADD3 R6, PT, PT, R20, UR4, RZ ;  /* 0x0000000414067c10 */ /* 0x001fe2000fffe0ff */
[----:B--2---:R-:W-:-:S03]  /*00b0*/  IMAD R9, R9, UR6, R2 ;  /* 0x0000000609097c24 */ /* 0x004fc6000f8e0202 */
[----:B---3--:R-:W-:-:S04]  /*00c0*/  ISETP.GE.U32.AND P0, PT, R6, R19, PT ;  /* 0x000000130600720c */ /* 0x008fc80003f06070 */
[----:B------:R-:W-:-:S04]  /*00d0*/  ISETP.GE.U32.OR P0, PT, R9, R18, P0 ;  /* 0x000000120900720c */ /* 0x000fc80000706470 */
[----:B-1----:R-:W-:-:S13]  /*00e0*/  ISETP.LT.OR P0, PT, R0, 0x1, P0 ;  /* 0x000000010000780c */ /* 0x002fda0000701670 */
[----:B------:R-:W-:Y:S05]  /*00f0*/  @P0 EXIT ;  /* 0x000000000000094d */ /* 0x000fea0003800000 */
[C---:B------:R-:W-:Y:S01]  /*0100*/  ISETP.GE.U32.AND P1, PT, R0.reuse, 0x8, PT ;  /* 0x000000080000780c */ /* 0x040fe20003f26070 */
[----:B------:R-:W0:Y:S01]  /*0110*/  LDCU.64 UR6, c[0x0][0x358] ;  /* 0x00006b00ff0677ac */ /* 0x000e220008000a00 */
[----:B------:R-:W-:Y:S01]  /*0120*/  LOP3.LUT R2, R0, 0x7, RZ, 0xc0, !PT ;  /* 0x0000000700027812 */ /* 0x000fe200078ec0ff */
[----:B------:R-:W-:Y:S02]  /*0130*/  IMAD R10, R6, R18, R9 ;  /* 0x00000012060a7224 */ /* 0x000fe400078e0209 */
[----:B------:R-:W-:Y:S01]  /*0140*/  IMAD R4, R18, R19, RZ ;  /* 0x0000001312047224 */ /* 0x000fe200078e02ff */
[----:B------:R-:W-:-:S07]  /*0150*/  ISETP.NE.AND P0, PT, R2, RZ, PT ;  /* 0x000000ff0200720c */ /* 0x000fce0003f05270 */
[----:B------:R-:W-:Y:S06]  /*0160*/  @!P1 BRA `(.L_x_0) ;  /* 0x0000000400449947 */ /* 0x000fec0003800000 */
[----:B------:R-:W1:Y:S01]  /*0170*/  LDC.64 R12, c[0x0][0x390] ;  /* 0x0000e400ff0c7b82 */ /* 0x000e620000000a00 */
[CC--:B------:R-:W-:Y:S01]  /*0180*/  LEA R8, R19.reuse, R6.reuse, 0x1 ;  /* 0x0000000613087211 */ /* 0x0c0fe200078e08ff */
[C-C-:B------:R-:W-:Y:S01]  /*0190*/  IMAD R5, R19.reuse, 0x3, R6.reuse ;  /* 0x0000000313057824 */ /* 0x140fe200078e0206 */
[C---:B------:R-:W-:Y:S01]  /*01a0*/  LEA R7, R19.reuse, R6, 0x2 ;  /* 0x0000000613077211 */ /* 0x040fe200078e10ff */
[C-C-:B------:R-:W-:Y:S02]  /*01b0*/  IMAD R3, R19.reuse, 0x5, R6.reuse ;  /* 0x0000000513037824 */ /* 0x140fe400078e0206 */
[C-C-:B------:R-:W-:Y:S02]  /*01c0*/  IMAD R11, R19.reuse, 0x6, R6.reuse ;  /* 0x00000006130b7824 */ /* 0x140fe400078e0206 */
[----:B------:R-:W2:Y:S01]  /*01d0*/  LDC.64 R14, c[0x0][0x380] ;  /* 0x0000e000ff0e7b82 */ /* 0x000ea20000000a00 */
[C---:B------:R-:W-:Y:S01]  /*01e0*/  IMAD R29, R19.reuse, 0x7, R6 ;  /* 0x00000007131d7824 */ /* 0x040fe200078e0206 */
[----:B------:R-:W-:Y:S01]  /*01f0*/  IADD3 R19, PT, PT, R19, UR4, R20 ;  /* 0x0000000413137c10 */ /* 0x000fe2000fffe014 */
[-CC-:B------:R-:W-:Y:S01]  /*0200*/  IMAD R8, R8, R18.reuse, R9.reuse ;  /* 0x0000001208087224 */ /* 0x180fe200078e0209 */
[----:B------:R-:W-:Y:S01]  /*0210*/  LOP3.LUT R20, R0, 0x7ffffff8, RZ, 0xc0, !PT ;  /* 0x7ffffff800147812 */ /* 0x000fe200078ec0ff */
[----:B------:R-:W-:-:S02]  /*0220*/  IMAD R5, R5, R18, R9 ;  /* 0x0000001205057224 */ /* 0x000fc400078e0209 */
[-CC-:B------:R-:W-:Y:S01]  /*0230*/  IMAD R7, R7, R18.reuse, R9.reuse ;  /* 0x0000001207077224 */ /* 0x180fe200078e0209 */
[----:B------:R-:W3:Y:S01]  /*0240*/  LDC.64 R16, c[0x0][0x388] ;  /* 0x0000e200ff107b82 */ /* 0x000ee20000000a00 */
[-CC-:B------:R-:W-:Y:S01]  /*0250*/  IMAD R6, R3, R18.reuse, R9.reuse ;  /* 0x0000001203067224 */ /* 0x180fe200078e0209 */
[----:B------:R-:W-:Y:S01]  /*0260*/  IADD3 R3, PT, PT, -R20, RZ, RZ ;  /* 0x000000ff14037210 */ /* 0x000fe20007ffe1ff */
[-CC-:B------:R-:W-:Y:S02]  /*0270*/  IMAD R11, R11, R18.reuse, R9.reuse ;  /* 0x000000120b0b7224 */ /* 0x180fe400078e0209 */
[-CC-:B------:R-:W-:Y:S02]  /*0280*/  IMAD R29, R29, R18.reuse, R9.reuse ;  /* 0x000000121d1d7224 */ /* 0x180fe400078e0209 */
[----:B------:R-:W-:-:S07]  /*0290*/  IMAD R9, R19, R18, R9 ;  /* 0x0000001213097224 */ /* 0x000fce00078e0209 */
.L_x_1:
[----:B--2-4-:R-:W-:Y:S01]  /*02a0*/  IMAD.WIDE.U32 R22, R10, 0x4, R14 ;  /* 0x000000040a167825 */ /* 0x014fe200078e000e */
[----:B------:R-:W-:-:S03]  /*02b0*/  IADD3 R3, PT, PT, R3, 0x8, RZ ;  /* 0x0000000803037810 */ /* 0x000fc60007ffe0ff */
[C---:B---3--:R-:W-:Y:S01]  /*02c0*/  IMAD.WIDE.U32 R18, R10.reuse, 0x4, R16 ;  /* 0x000000040a127825 */ /* 0x048fe200078e0010 */
[----:B0-----:R0:W-:Y:S01]  /*02d0*/  STG.E desc[UR6][R22.64], RZ ;  /* 0x000000ff16007986 */ /* 0x0011e2000c101906 */
[----:B------:R-:W-:Y:S02]  /*02e0*/  ISETP.NE.AND P1, PT, R3, RZ, PT ;  /* 0x000000ff0300720c */ /* 0x000fe40003f25270 */
[----:B-1----:R-:W-:Y:S01]  /*02f0*/  IMAD.WIDE.U32 R20, R10, 0x4, R12 ;  /* 0x000000040a147825 */ /* 0x002fe200078e000c */
[----:B------:R1:W-:Y:S01]  /*0300*/  STG.E desc[UR6][R18.64], RZ ;  /* 0x000000ff12007986 */ /* 0x0003e2000c101906 */
[----:B------:R-:W-:Y:S02]  /*0310*/  IADD3 R10, PT, PT, R4, R10, R4 ;  /* 0x0000000a040a7210 */ /* 0x000fe40007ffe004 */
[----:B------:R-:W-:Y:S01]  /*0320*/  IMAD.WIDE.U32 R24, R8, 0x4, R14 ;  /* 0x0000000408187825 */ /* 0x000fe200078e000e */
[----:B------:R2:W-:Y:S01]  /*0330*/  STG.E desc[UR6][R20.64], RZ ;  /* 0x000000ff14007986 */ /* 0x0005e2000c101906 */
[----:B------:R-:W-:-:S02]  /*0340*/  IADD3 R10, PT, PT, R4, R10, R4 ;  /* 0x0000000a040a7210 */ /* 0x000fc40007ffe004 */
[----:B0-----:R-:W-:-:S04]  /*0350*/  IMAD.WIDE.U32 R22, R9, 0x4, R14 ;  /* 0x0000000409167825 */ /* 0x001fc800078e000e */
[C---:B-1----:R-:W-:Y:S01]  /*0360*/  IMAD.WIDE.U32 R18, R9.reuse, 0x4, R16 ;  /* 0x0000000409127825 */ /* 0x042fe200078e0010 */
[----:B------:R0:W-:Y:S03]  /*0370*/  STG.E desc[UR6][R22.64], RZ ;  /* 0x000000ff16007986 */ /* 0x0001e6000c101906 */
[----:B--2---:R-:W-:Y:S01]  /*0380*/  IMAD.WIDE.U32 R20, R9, 0x4, R12 ;  /* 0x0000000409147825 */ /* 0x004fe200078e000c */
[----:B------:R1:W-:Y:S01]  /*0390*/  STG.E desc[UR6][R18.64], RZ ;  /* 0x000000ff12007986 */ /* 0x0003e2000c101906 */
[----:B------:R-:W-:Y:S02]  /*03a0*/  LEA R9, R4, R9, 0x3 ;  /* 0x0000000904097211 */ /* 0x000fe400078e18ff */
[C---:B------:R-:W-:Y:S01]  /*03b0*/  IMAD.WIDE.U32 R26, R8.reuse, 0x4, R16 ;  /* 0x00000004081a7825 */ /* 0x040fe200078e0010 */
[----:B------:R2:W-:Y:S03]  /*03c0*/  STG.E desc[UR6][R20.64], RZ ;  /* 0x000000ff14007986 */ /* 0x0005e6000c101906 */
[----:B0-----:R-:W-:Y:S01]  /*03d0*/  IMAD.WIDE.U32 R22, R8, 0x4, R12 ;  /* 0x0000000408167825 */ /* 0x001fe200078e000c */
[----:B------:R0:W-:Y:S01]  /*03e0*/  STG.E desc[UR6][R24.64], RZ ;  /* 0x000000ff18007986 */ /* 0x0001e2000c101906 */
[----:B------:R-:W-:-:S02]  /*03f0*/  LEA R8, R4, R8, 0x3 ;  /* 0x0000000804087211 */ /* 0x000fc400078e18ff */
[C---:B-1----:R-:W-:Y:S01]  /*0400*/  IMAD.WIDE.U32 R18, R5.reuse, 0x4, R14 ;  /* 0x0000000405127825 */ /* 0x042fe200078e000e */
[----:B------:R1:W-:Y:S03]  /*0410*/  STG.E desc[UR6][R26.64], RZ ;  /* 0x000000ff1a007986 */ /* 0x0003e6000c101906 */
[----:B--2---:R-:W-:Y:S01]  /*0420*/  IMAD.WIDE.U32 R20, R5, 0x4, R16 ;  /* 0x0000000405147825 */ /* 0x004fe200078e0010 */
[----:B------:R2:W-:Y:S03]  /*0430*/  STG.E desc[UR6][R22.64], RZ ;  /* 0x000000ff16007986 */ /* 0x0005e6000c101906 */
[----:B0-----:R-:W-:Y:S01]  /*0440*/  IMAD.WIDE.U32 R24, R7, 0x4, R12 ;  /* 0x0000000407187825 */ /* 0x001fe200078e000c */
[----:B------:R0:W-:Y:S03]  /*0450*/  STG.E desc[UR6][R18.64], RZ ;  /* 0x000000ff12007986 */ /* 0x0001e6000c101906 */
[----:B-1----:R-:W-:Y:S01]  /*0460*/  IMAD.WIDE.U32 R26, R6, 0x4, R14 ;  /* 0x00000004061a7825 */ /* 0x002fe200078e000e */
[----:B------:R1:W-:Y:S03]  /*0470*/  STG.E desc[UR6][R20.64], RZ ;  /* 0x000000ff14007986 */ /* 0x0003e6000c101906 */
[----:B--2---:R-:W-:Y:S01]  /*0480*/  IMAD.WIDE.U32 R22, R5, 0x4, R12 ;  /* 0x0000000405167825 */ /* 0x004fe200078e000c */
[----:B------:R-:W-:-:S03]  /*0490*/  LEA R5, R4, R5, 0x3 ;  /* 0x0000000504057211 */ /* 0x000fc600078e18ff */
[C---:B0-----:R-:W-:Y:S01]  /*04a0*/  IMAD.WIDE.U32 R18, R7.reuse, 0x4, R14 ;  /* 0x0000000407127825 */ /* 0x041fe200078e000e */
[----:B------:R0:W-:Y:S03]  /*04b0*/  STG.E desc[UR6][R22.64], RZ ;  /* 0x000000ff16007986 */ /* 0x0001e6000c101906 */
[----:B-1----:R-:W-:Y:S01]  /*04c0*/  IMAD.WIDE.U32 R20, R7, 0x4, R16 ;  /* 0x0000000407147825 */ /* 0x002fe200078e0010 */
[----:B------:R1:W-:Y:S01]  /*04d0*/  STG.E desc[UR6][R18.64], RZ ;  /* 0x000000ff12007986 */ /* 0x0003e2000c101906 */
[----:B------:R-:W-:-:S03]  /*04e0*/  LEA R7, R4, R7, 0x3 ;  /* 0x0000000704077211 */ /* 0x000fc600078e18ff */
[----:B------:R2:W-:Y:S01]  /*04f0*/  STG.E desc[UR6][R20.64], RZ ;  /* 0x000000ff14007986 */ /* 0x0005e2000c101906 */
[----:B0-----:R-:W-:-:S03]  /*0500*/  IMAD.WIDE.U32 R22, R6, 0x4, R16 ;  /* 0x0000000406167825 */ /* 0x001fc600078e0010 */
[----:B------:R0:W-:Y:S01]  /*0510*/  STG.E desc[UR6][R24.64], RZ ;  /* 0x000000ff18007986 */ /* 0x0001e2000c101906 */
[----:B-1----:R-:W-:Y:S01]  /*0520*/  IMAD.WIDE.U32 R18, R6, 0x4, R12 ;  /* 0x0000000406127825 */ /* 0x002fe200078e000c */
[----:B------:R-:W-:Y:S02]  /*0530*/  LEA R6, R4, R6, 0x3 ;  /* 0x0000000604067211 */ /* 0x000fe400078e18ff */
[----:B------:R1:W-:Y:S01]  /*0540*/  STG.E desc[UR6][R26.64], RZ ;  /* 0x000000ff1a007986 */ /* 0x0003e2000c101906 */
[----:B--2---:R-:W-:-:S03]  /*0550*/  IMAD.WIDE.U32 R20, R11, 0x4, R14 ;  /* 0x000000040b147825 */ /* 0x004fc600078e000e */
[----:B------:R2:W-:Y:S01]  /*0560*/  STG.E desc[UR6][R22.64], RZ ;  /* 0x000000ff16007986 */ /* 0x0005e2000c101906 */
[----:B0-----:R-:W-:-:S03]  /*0570*/  IMAD.WIDE.U32 R24, R11, 0x4, R16 ;  /* 0x000000040b187825 */ /* 0x001fc600078e0010 */
[----:B------:R0:W-:Y:S01]  /*0580*/  STG.E desc[UR6][R18.64], RZ ;  /* 0x000000ff12007986 */ /* 0x0001e2000c101906 */
[----:B-1----:R-:W-:-:S03]  /*0590*/  IMAD.WIDE.U32 R26, R29, 0x4, R12 ;  /* 0x000000041d1a7825 */ /* 0x002fc600078e000c */
[----:B------:R1:W-:Y:S01]  /*05a0*/  STG.E desc[UR6][R20.64], RZ ;  /* 0x000000ff14007986 */ /* 0x0003e2000c101906 */
[----:B--2---:R-:W-:-:S03]  /*05b0*/  IMAD.WIDE.U32 R22, R29, 0x4, R16 ;  /* 0x000000041d167825 */ /* 0x004fc600078e0010 */
[----:B------:R-:W-:Y:S01]  /*05c0*/  STG.E desc[UR6][R24.64], RZ ;  /* 0x000000ff18007986 */ /* 0x000fe2000c101906 */
[----:B0-----:R-:W-:Y:S01]  /*05d0*/  IMAD.WIDE.U32 R18, R11, 0x4, R12 ;  /* 0x000000040b127825 */ /* 0x001fe200078e000c */
[----:B------:R-:W-:-:S03]  /*05e0*/  LEA R11, R4, R11, 0x3 ;  /* 0x0000000b040b7211 */ /* 0x000fc600078e18ff */
[----:B-1----:R-:W-:Y:S01]  /*05f0*/  IMAD.WIDE.U32 R20, R29, 0x4, R14 ;  /* 0x000000041d147825 */ /* 0x002fe200078e000e */
[----:B------:R0:W-:Y:S01]  /*0600*/  STG.E desc[UR6][R18.64], RZ ;  /* 0x000000ff12007986 */ /* 0x0001e2000c101906 */
[----:B------:R-:W-:-:S03]  /*0610*/  LEA R29, R4, R29, 0x3 ;  /* 0x0000001d041d7211 */ /* 0x000fc600078e18ff */
[----:B------:R4:W-:Y:S04]  /*0620*/  STG.E desc[UR6][R20.64], RZ ;  /* 0x000000ff14007986 */ /* 0x0009e8000c101906 */
[----:B------:R4:W-:Y:S01]  /*0630*/  STG.E desc[UR6][R22.64], RZ ;  /* 0x000000ff16007986 */ /* 0x0009e2000c101906 */
[----:B0-----:R-:W-:-:S03]  /*0640*/  IADD3 R19, PT, PT, R4, R10, R4 ;  /* 0x0000000a04137210 */ /* 0x001fc60007ffe004 */
[----:B------:R4:W-:Y:S01]  /*0650*/  STG.E desc[UR6][R26.64], RZ ;  /* 0x000000ff1a007986 */ /* 0x0009e2000c101906 */
[----:B------:R-:W-:Y:S01]  /*0660*/  IADD3 R10, PT, PT, R4, R19, R4 ;  /* 0x00000013040a7210 */ /* 0x000fe20007ffe004 */
[----:B------:R-:W-:Y:S06]  /*0670*/  @P1 BRA `(.L_x_1) ;  /* 0xfffffffc00081947 */ /* 0x000fec000383ffff */
.L_x_0:
[----:B0-----:R-:W-:Y:S05]  /*0680*/  @!P0 EXIT ;  /* 0x000000000000894d */ /* 0x001fea0003800000 */
[----:B------:R-:W-:Y:S02]  /*0690*/  ISETP.GE.U32.AND P0, PT, R2, 0x4, PT ;  /* 0x000000040200780c */ /* 0x000fe40003f06070 */
[----:B------:R-:W-:-:S04]  /*06a0*/  LOP3.LUT R5, R0, 0x3, RZ, 0xc0, !PT ;  /* 0x0000000300057812 */ /* 0x000fc800078ec0ff */
[----:B------:R-:W-:-:S07]  /*06b0*/  ISETP.NE.AND P1, PT, R5, RZ, PT ;  /* 0x000000ff0500720c */ /* 0x000fce0003f25270 */
[----:B------:R-:W-:Y:S06]  /*06c0*/  @!P0 BRA `(.L_x_2) ;  /* 0x00000000007c8947 */ /* 0x000fec0003800000 */
[----:B------:R-:W0:Y:S01]  /*06d0*/  LDC.64 R8, c[0x0][0x380] ;  /* 0x0000e000ff087b82 */ /* 0x000e220000000a00 */
[----:B----4-:R-:W-:-:S04]  /*06e0*/  IADD3 R21, PT, PT, R10, R4, RZ ;  /* 0x000000040a157210 */ /* 0x010fc80007ffe0ff */
[----:B------:R-:W-:-:S03]  /*06f0*/  IADD3 R25, PT, PT, R4, R21, RZ ;  /* 0x0000001504197210 */ /* 0x000fc60007ffe0ff */
[----:B------:R-:W1:Y:S01]  /*0700*/  LDC.64 R6, c[0x0][0x388] ;  /* 0x0000e200ff067b82 */ /* 0x000e620000000a00 */
[----:B------:R-:W-:-:S07]  /*0710*/  IADD3 R27, PT, PT, R4, R25, RZ ;  /* 0x00000019041b7210 */ /* 0x000fce0007ffe0ff */
[----:B------:R-:W2:Y:S01]  /*0720*/  LDC.64 R2, c[0x0][0x390] ;  /* 0x0000e400ff027b82 */ /* 0x000ea20000000a00 */
[----:B0-----:R-:W-:-:S04]  /*0730*/  IMAD.WIDE.U32 R12, R10, 0x4, R8 ;  /* 0x000000040a0c7825 */ /* 0x001fc800078e0008 */
[----:B------:R-:W-:Y:S01]  /*0740*/  IMAD.WIDE.U32 R16, R21, 0x4, R8 ;  /* 0x0000000415107825 */ /* 0x000fe200078e0008 */
[----:B------:R0:W-:Y:S03]  /*0750*/  STG.E desc[UR6][R12.64], RZ ;  /* 0x000000ff0c007986 */ /* 0x0001e6000c101906 */
[----:B-1----:R-:W-:-:S04]  /*0760*/  IMAD.WIDE.U32 R14, R10, 0x4, R6 ;  /* 0x000000040a0e7825 */ /* 0x002fc800078e0006 */
[----:B------:R-:W-:Y:S01]  /*0770*/  IMAD.WIDE.U32 R18, R21, 0x4, R6 ;  /* 0x0000000415127825 */ /* 0x000fe200078e0006 */
[----:B------:R-:W-:Y:S03]  /*0780*/  STG.E desc[UR6][R14.64], RZ ;  /* 0x000000ff0e007986 */ /* 0x000fe6000c101906 */
[----:B--2---:R-:W-:-:S04]  /*0790*/  IMAD.WIDE.U32 R10, R10, 0x4, R2 ;  /* 0x000000040a0a7825 */ /* 0x004fc800078e0002 */
[----:B------:R-:W-:Y:S01]  /*07a0*/  IMAD.WIDE.U32 R20, R21, 0x4, R2 ;  /* 0x0000000415147825 */ /* 0x000fe200078e0002 */
[----:B------:R1:W-:Y:S03]  /*07b0*/  STG.E desc[UR6][R10.64], RZ ;  /* 0x000000ff0a007986 */ /* 0x0003e6000c101906 */
[C---:B------:R-:W-:Y:S01]  /*07c0*/  IMAD.WIDE.U32 R22, R25.reuse, 0x4, R8 ;  /* 0x0000000419167825 */ /* 0x040fe200078e0008 */
[----:B------:R2:W-:Y:S03]  /*07d0*/  STG.E desc[UR6][R16.64], RZ ;  /* 0x000000ff10007986 */ /* 0x0005e6000c101906 */
[----:B0-----:R-:W-:Y:S01]  /*07e0*/  IMAD.WIDE.U32 R12, R25, 0x4, R6 ;  /* 0x00000004190c7825 */ /* 0x001fe200078e0006 */
[----:B------:R2:W-:Y:S01]  /*07f0*/  STG.E desc[UR6][R18.64], RZ ;  /* 0x000000ff12007986 */ /* 0x0005e2000c101906 */
[----:B-1----:R-:W-:-:S02]  /*0800*/  IADD3 R10, PT, PT, R4, R27, RZ ;  /* 0x0000001b040a7210 */ /* 0x002fc40007ffe0ff */
[----:B------:R-:W-:Y:S01]  /*0810*/  IMAD.WIDE.U32 R14, R25, 0x4, R2 ;  /* 0x00000004190e7825 */ /* 0x000fe200078e0002 */
[----:B------:R2:W-:Y:S03]  /*0820*/  STG.E desc[UR6][R20.64], RZ ;  /* 0x000000ff14007986 */ /* 0x0005e6000c101906 */
[C---:B------:R-:W-:Y:S01]  /*0830*/  IMAD.WIDE.U32 R8, R27.reuse, 0x4, R8 ;  /* 0x000000041b087825 */ /* 0x040fe200078e0008 */
[----:B------:R2:W-:Y:S03]  /*0840*/  STG.E desc[UR6][R22.64], RZ ;  /* 0x000000ff16007986 */ /* 0x0005e6000c101906 */
[C---:B------:R-:W-:Y:S01]  /*0850*/  IMAD.WIDE.U32 R6, R27.reuse, 0x4, R6 ;  /* 0x000000041b067825 */ /* 0x040fe200078e0006 */
[----:B------:R2:W-:Y:S03]  /*0860*/  STG.E desc[UR6][R12.64], RZ ;  /* 0x000000ff0c007986 */ /* 0x0005e6000c101906 */
[----:B------:R-:W-:Y:S01]  /*0870*/  IMAD.WIDE.U32 R2, R27, 0x4, R2 ;  /* 0x000000041b027825 */ /* 0x000fe200078e0002 */
[----:B------:R2:W-:Y:S04]  /*0880*/  STG.E desc[UR6][R14.64], RZ ;  /* 0x000000ff0e007986 */ /* 0x0005e8000c101906 */
[----:B------:R2:W-:Y:S04]  /*0890*/  STG.E desc[UR6][R8.64], RZ ;  /* 0x000000ff08007986 */ /* 0x0005e8000c101906 */
[----:B------:R2:W-:Y:S04]  /*08a0*/  STG.E desc[UR6][R6.64], RZ ;  /* 0x000000ff06007986 */ /* 0x0005e8000c101906 */
[----:B------:R2:W-:Y:S02]  /*08b0*/  STG.E desc[UR6][R2.64], RZ ;  /* 0x000000ff02007986 */ /* 0x0005e4000c101906 */
.L_x_2:
[----:B------:R-:W-:Y:S05]  /*08c0*/  @!P1 EXIT ;  /* 0x000000000000994d */ /* 0x000fea0003800000 */
[----:B------:R-:W-:Y:S02]  /*08d0*/  ISETP.NE.AND P0, PT, R5, 0x1, PT ;  /* 0x000000010500780c */ /* 0x000fe40003f05270 */
[----:B------:R-:W-:-:S04]  /*08e0*/  LOP3.LUT R0, R0, 0x1, RZ, 0xc0, !PT ;  /* 0x0000000100007812 */ /* 0x000fc800078ec0ff */
[----:B------:R-:W-:-:S07]  /*08f0*/  ISETP.NE.U32.AND P1, PT, R0, 0x1, PT ;  /* 0x000000010000780c */ /* 0x000fce0003f25070 */
[----:B------:R-:W-:Y:S06]  /*0900*/  @!P0 BRA `(.L_x_3) ;  /* 0x0000000000448947 */ /* 0x000fec0003800000 */
[----:B--2---:R-:W0:Y:S01]  /*0910*/  LDC.64 R2, c[0x0][0x380] ;  /* 0x0000e000ff027b82 */ /* 0x004e220000000a00 */
[----:B------:R-:W-:-:S07]  /*0920*/  IADD3 R5, PT, PT, R10, R4, RZ ;  /* 0x000000040a057210 */ /* 0x000fce0007ffe0ff */
[----:B------:R-:W1:Y:S08]  /*0930*/  LDC.64 R8, c[0x0][0x388] ;  /* 0x0000e200ff087b82 */ /* 0x000e700000000a00 */
[----:B------:R-:W2:Y:S01]  /*0940*/  LDC.64 R14, c[0x0][0x390] ;  /* 0x0000e400ff0e7b82 */ /* 0x000ea20000000a00 */
[----:B0-----:R-:W-:-:S04]  /*0950*/  IMAD.WIDE.U32 R6, R10, 0x4, R2 ;  /* 0x000000040a067825 */ /* 0x001fc800078e0002 */
[----:B------:R-:W-:Y:S01]  /*0960*/  IMAD.WIDE.U32 R2, R5, 0x4, R2 ;  /* 0x0000000405027825 */ /* 0x000fe200078e0002 */
[----:B------:R0:W-:Y:S03]  /*0970*/  STG.E desc[UR6][R6.64], RZ ;  /* 0x000000ff06007986 */ /* 0x0001e6000c101906 */
[----:B-1----:R-:W-:-:S04]  /*0980*/  IMAD.WIDE.U32 R12, R10, 0x4, R8 ;  /* 0x000000040a0c7825 */ /* 0x002fc800078e0008 */
[----:B------:R-:W-:Y:S01]  /*0990*/  IMAD.WIDE.U32 R8, R5, 0x4, R8 ;  /* 0x0000000405087825 */ /* 0x000fe200078e0008 */
[----:B------:R0:W-:Y:S03]  /*09a0*/  STG.E desc[UR6][R12.64], RZ ;  /* 0x000000ff0c007986 */ /* 0x0001e6000c101906 */
[----:B--2---:R-:W-:Y:S01]  /*09b0*/  IMAD.WIDE.U32 R16, R10, 0x4, R14 ;  /* 0x000000040a107825 */ /* 0x004fe200078e000e */
[----:B------:R-:W-:-:S03]  /*09c0*/  IADD3 R10, PT, PT, R4, R5, RZ ;  /* 0x00000005040a7210 */ /* 0x000fc60007ffe0ff */
[----:B------:R-:W-:Y:S01]  /*09d0*/  IMAD.WIDE.U32 R14, R5, 0x4, R14 ;  /* 0x00000004050e7825 */ /* 0x000fe200078e000e */
[----:B------:R0:W-:Y:S04]  /*09e0*/  STG.E desc[UR6][R16.64], RZ ;  /* 0x000000ff10007986 */ /* 0x0001e8000c101906 */
[----:B------:R0:W-:Y:S04]  /*09f0*/  STG.E desc[UR6][R2.64], RZ ;  /* 0x000000ff02007986 */ /* 0x0001e8000c101906 */
[----:B------:R0:W-:Y:S04]  /*0a00*/  STG.E desc[UR6][R8.64], RZ ;  /* 0x000000ff08007986 */ /* 0x0001e8000c101906 */
[----:B------:R0:W-:Y:S02]  /*0a10*/  STG.E desc[UR6][R14.64], RZ ;  /* 0x000000ff0e007986 */ /* 0x0001e4000c101906 */
.L_x_3:
[----:B------:R-:W-:Y:S05]  /*0a20*/  @P1 EXIT ;  /* 0x000000000000194d */ /* 0x000fea0003800000 */
[----:B0-2---:R-:W0:Y:S08]  /*0a30*/  LDC.64 R2, c[0x0][0x380] ;  /* 0x0000e000ff027b82 */ /* 0x005e300000000a00 */
[----:B------:R-:W1:Y:S08]  /*0a40*/  LDC.64 R4, c[0x0][0x388] ;  /* 0x0000e200ff047b82 */ /* 0x000e700000000a00 */
[----:B------:R-:W2:Y:S01]  /*0a50*/  LDC.64 R6, c[0x0][0x390] ;  /* 0x0000e400ff067b82 */ /* 0x000ea20000000a00 */
[----:B0-----:R-:W-:-:S05]  /*0a60*/  IMAD.WIDE.U32 R2, R10, 0x4, R2 ;  /* 0x000000040a027825 */ /* 0x001fca00078e0002 */
[----:B------:R-:W-:Y:S01]  /*0a70*/  STG.E desc[UR6][R2.64], RZ ;  /* 0x000000ff02007986 */ /* 0x000fe2000c101906 */
[----:B-1----:R-:W-:-:S05]  /*0a80*/  IMAD.WIDE.U32 R4, R10, 0x4, R4 ;  /* 0x000000040a047825 */ /* 0x002fca00078e0004 */
[----:B------:R-:W-:Y:S01]  /*0a90*/  STG.E desc[UR6][R4.64], RZ ;  /* 0x000000ff04007986 */ /* 0x000fe2000c101906 */
[----:B--2---:R-:W-:-:S05]  /*0aa0*/  IMAD.WIDE.U32 R10, R10, 0x4, R6 ;  /* 0x000000040a0a7825 */ /* 0x004fca00078e0006 */
[----:B------:R-:W-:Y:S01]  /*0ab0*/  STG.E desc[UR6][R10.64], RZ ;  /* 0x000000ff0a007986 */ /* 0x000fe2000c101906 */
[----:B------:R-:W-:Y:S05]  /*0ac0*/  EXIT ;  /* 0x000000000000794d */ /* 0x000fea0003800000 */
.L_x_4:
[----:B------:R-:W-:-:S00]  /*0ad0*/  BRA `(.L_x_4) ;  /* 0xfffffffc00fc7947 */ /* 0x000fc0000383ffff */
[----:B------:R-:W-:-:S00]  /*0ae0*/  NOP ;  /* 0x0000000000007918 */ /* 0x000fc00000000000 */
        /* <DEDUP_REMOVED lines=9> */
.L_x_5:


//--------------------- .nv.shared.reserved.0     --------------------------
	.section	.nv.shared.reserved.0,"aw",@nobits
	.weak		__nv_reservedSMEM_offset_0_alias
	.size		__nv_reservedSMEM_offset_0_alias, 0, 64
	.other		__nv_reservedSMEM_offset_0_alias,@"STO_CUDA_RESERVED_SHARED STV_DEFAULT"
__nv_reservedSMEM_offset_0_alias:
	.zero		0
	.zero		64


//--------------------- .nv.constant0._Z16SetToZero_kernelPfS_S_iii --------------------------
	.section	.nv.constant0._Z16SetToZero_kernelPfS_S_iii,"a",@progbits
	.sectionflags	@""
	.align	4
.nv.constant0._Z16SetToZero_kernelPfS_S_iii:
	.zero		932


//--------------------- SYMBOLS --------------------------

	.type		.nv.reservedSmem.offset0,@object
	.size		.nv.reservedSmem.offset0,0x4
